//
// Generated by NVIDIA NVVM Compiler
//
// Compiler Build ID: CL-36424714
// Cuda compilation tools, release 13.0, V13.0.88
// Based on NVVM 20.0.0
//

.version 9.0
.target sm_100
.address_size 64

	// .globl	_Z3kerPc
.extern .func  (.param .b32 func_retval0) vprintf
(
	.param .b64 vprintf_param_0,
	.param .b64 vprintf_param_1
)
;
.global .align 1 .b8 $str[23] = {73, 110, 32, 107, 101, 114, 110, 101, 108, 32, 99, 111, 117, 110, 116, 32, 105, 115, 32, 37, 100, 10};

.visible .entry _Z3kerPc(
	.param .u64 .ptr .align 1 _Z3kerPc_param_0
)
{
	.local .align 8 .b8 	__local_depot0[8];
	.reg .b64 	%SP;
	.reg .b64 	%SPL;
	.reg .b32 	%r<4>;
	.reg .b64 	%rd<7>;

	mov.u64 	%SPL, __local_depot0;
	cvta.local.u64 	%SP, %SPL;
	ld.param.u64 	%rd1, [_Z3kerPc_param_0];
	cvta.to.global.u64 	%rd2, %rd1;
	add.u64 	%rd3, %SP, 0;
	add.u64 	%rd4, %SPL, 0;
	atom.global.add.u32 	%r1, [%rd2], 1;
	st.local.u32 	[%rd4], %r1;
	mov.u64 	%rd5, $str;
	cvta.global.u64 	%rd6, %rd5;
	{ // callseq 0, 0
	.param .b64 param0;
	st.param.b64 	[param0], %rd6;
	.param .b64 param1;
	st.param.b64 	[param1], %rd3;
	.param .b32 retval0;
	call.uni (retval0), 
	vprintf, 
	(
	param0, 
	param1
	);
	ld.param.b32 	%r2, [retval0];
	} // callseq 0
	ret;

}


// ===== COMPILED SASS (sm_100) =====

	.target	sm_100

	.elftype	@"ET_EXEC"


//--------------------- .note.nv.tkinfo           --------------------------
	.section	.note.nv.tkinfo,"",@"SHT_NOTE"
	.sectionflags	@"SHF_NOTE_NV_TKINFO"
	.tkinfo
        /*0018*/ 	.word	0x00000002
        /*0030*/ 	.string	""
        /*0030*/ 	.string	"ptxas"
        /*0030*/ 	.string	"Cuda compilation tools, release 13.0, V13.0.88"
        /*0030*/ 	.string	"Build cuda_13.0.r13.0/compiler.36424714_0"
        /*0030*/ 	.string	"-arch sm_100 -m 64 "



//--------------------- .note.nv.cuinfo           --------------------------
	.section	.note.nv.cuinfo,"",@"SHT_NOTE"
	.sectionflags	@"SHF_NOTE_NV_CUINFO"
        /*0018*/ 	.short	0x0002
        /*001a*/ 	.short	0x0064
        /*001c*/ 	.short	0x0082
	.zero		2


//--------------------- .nv.info                  --------------------------
	.section	.nv.info,"",@"SHT_CUDA_INFO"
	.align	4


	//----- nvinfo : EIATTR_REGCOUNT
	.align		4
        /*0000*/ 	.byte	0x04, 0x2f
        /*0002*/ 	.short	(.L_2 - .L_1)
	.align		4
.L_1:
        /*0004*/ 	.word	index@(_Z3kerPc)
        /*0008*/ 	.word	0x00000018


	//----- nvinfo : EIATTR_FRAME_SIZE
	.align		4
.L_2:
        /*000c*/ 	.byte	0x04, 0x11
        /*000e*/ 	.short	(.L_4 - .L_3)
	.align		4
.L_3:
        /*0010*/ 	.word	index@(_Z3kerPc)
        /*0014*/ 	.word	0x00000008


	//----- nvinfo : EIATTR_MIN_STACK_SIZE
	.align		4
.L_4:
        /*0018*/ 	.byte	0x04, 0x12
        /*001a*/ 	.short	(.L_6 - .L_5)
	.align		4
.L_5:
        /*001c*/ 	.word	index@(_Z3kerPc)
        /*0020*/ 	.word	0x00000008
.L_6:


//--------------------- .nv.compat                --------------------------
	.section	.nv.compat,"",@"SHT_CUDA_COMPAT_INFO"
	.align	4
        /*0000*/ 	.byte	0x02, 0x09, 0x00, 0x00, 0x02, 0x02, 0x01, 0x00, 0x02, 0x05, 0x05, 0x00, 0x03, 0x07, 0x01, 0x01
        /*0010*/ 	.byte	0x02, 0x03, 0x00, 0x00, 0x02, 0x06, 0x01, 0x00, 0x04, 0x0b, 0x08, 0x00, 0x09, 0x00, 0x00, 0x00
        /*0020*/ 	.byte	0x00, 0x00, 0x00, 0x00


//--------------------- .nv.info._Z3kerPc         --------------------------
	.section	.nv.info._Z3kerPc,"",@"SHT_CUDA_INFO"
	.sectionflags	@""
	.align	4


	//----- nvinfo : EIATTR_CUDA_API_VERSION
	.align		4
        /*0000*/ 	.byte	0x04, 0x37
        /*0002*/ 	.short	(.L_8 - .L_7)
.L_7:
        /*0004*/ 	.word	0x00000082


	//----- nvinfo : EIATTR_KPARAM_INFO
	.align		4
.L_8:
        /*0008*/ 	.byte	0x04, 0x17
        /*000a*/ 	.short	(.L_10 - .L_9)
.L_9:
        /*000c*/ 	.word	0x00000000
        /*0010*/ 	.short	0x0000
        /*0012*/ 	.short	0x0000
        /*0014*/ 	.byte	0x00, 0xf5, 0x21, 0x00


	//----- nvinfo : EIATTR_SPARSE_MMA_MASK
	.align		4
.L_10:
        /*0018*/ 	.byte	0x03, 0x50
        /*001a*/ 	.short	0x0000


	//----- nvinfo : EIATTR_MAXREG_COUNT
	.align		4
        /*001c*/ 	.byte	0x03, 0x1b
        /*001e*/ 	.short	0x00ff


	//----- nvinfo : EIATTR_EXTERNS
	.align		4
        /*0020*/ 	.byte	0x04, 0x0f
        /*0022*/ 	.short	(.L_12 - .L_11)


	//   ....[0]....
	.align		4
.L_11:
        /*0024*/ 	.word	index@(vprintf)


	//----- nvinfo : EIATTR_MERCURY_ISA_VERSION
	.align		4
.L_12:
        /*0028*/ 	.byte	0x03, 0x5f
        /*002a*/ 	.short	0x0101


	//----- nvinfo : EIATTR_INT_WARP_WIDE_INSTR_OFFSETS
	.align		4
        /*002c*/ 	.byte	0x04, 0x31
        /*002e*/ 	.short	(.L_14 - .L_13)


	//   ....[0]....
.L_13:
        /*0030*/ 	.word	0x00000020


	//   ....[1]....
        /*0034*/ 	.word	0x00000130


	//----- nvinfo : EIATTR_VRC_CTA_INIT_COUNT
	.align		4
.L_14:
        /*0038*/ 	.byte	0x02, 0x4a
	.zero		1
	.zero		1


	//----- nvinfo : EIATTR_SYSCALL_OFFSETS
	.align		4
        /*003c*/ 	.byte	0x04, 0x46
        /*003e*/ 	.short	(.L_16 - .L_15)


	//   ....[0]....
.L_15:
        /*0040*/ 	.word	0x000001a0


	//----- nvinfo : EIATTR_EXIT_INSTR_OFFSETS
	.align		4
.L_16:
        /*0044*/ 	.byte	0x04, 0x1c
        /*0046*/ 	.short	(.L_18 - .L_17)


	//   ....[0]....
.L_17:
        /*0048*/ 	.word	0x000001b0


	//----- nvinfo : EIATTR_CBANK_PARAM_SIZE
	.align		4
.L_18:
        /*004c*/ 	.byte	0x03, 0x19
        /*004e*/ 	.short	0x0008


	//----- nvinfo : EIATTR_PARAM_CBANK
	.align		4
        /*0050*/ 	.byte	0x04, 0x0a
        /*0052*/ 	.short	(.L_20 - .L_19)
	.align		4
.L_19:
        /*0054*/ 	.word	index@(.nv.constant0._Z3kerPc)
        /*0058*/ 	.short	0x0380
        /*005a*/ 	.short	0x0008


	//----- nvinfo : EIATTR_SW_WAR
	.align		4
.L_20:
        /*005c*/ 	.byte	0x04, 0x36
        /*005e*/ 	.short	(.L_22 - .L_21)
.L_21:
        /*0060*/ 	.word	0x00000008
.L_22:


//--------------------- .nv.callgraph             --------------------------
	.section	.nv.callgraph,"",@"SHT_CUDA_CALLGRAPH"
	.align	4
	.sectionentsize	8
	.align		4
        /*0000*/ 	.word	0x00000000
	.align		4
        /*0004*/ 	.word	0xffffffff
	.align		4
        /*0008*/ 	.word	index@(_Z3kerPc)
	.align		4
        /*000c*/ 	.word	index@(vprintf)
	.align		4
        /*0010*/ 	.word	0x00000000
	.align		4
        /*0014*/ 	.word	0xfffffffe
	.align		4
        /*0018*/ 	.word	0x00000000
	.align		4
        /*001c*/ 	.word	0xfffffffd
	.align		4
        /*0020*/ 	.word	0x00000000
	.align		4
        /*0024*/ 	.word	0xfffffffc


//--------------------- .nv.constant4             --------------------------
	.section	.nv.constant4,"a",@progbits
	.align	8
	.align		8
.nv.constant4:
        /*0000*/ 	.dword	vprintf
	.align		8
        /*0008*/ 	.dword	$str


//--------------------- .text._Z3kerPc            --------------------------
	.section	.text._Z3kerPc,"ax",@progbits
	.align	128
        .global         _Z3kerPc
        .type           _Z3kerPc,@function
        .size           _Z3kerPc,(.L_x_2 - _Z3kerPc)
        .other          _Z3kerPc,@"STO_CUDA_ENTRY STV_DEFAULT"
_Z3kerPc:
.text._Z3kerPc:
[----:B------:R-:W0:Y:S01]  /*0000*/  LDC R1, c[0x0][0x37c] ;  /* 0x0000df00ff017b82 */ /* 0x000e220000000800 */
[----:B------:R-:W1:Y:S01]  /*0010*/  S2R R3, SR_LANEID ;  /* 0x0000000000037919 */ /* 0x000e620000000000 */
[----:B------:R-:W-:-:S06]  /*0020*/  VOTEU.ANY UR6, UPT, PT ;  /* 0x0000000000067886 */ /* 0x000fcc00038e0100 */
[----:B------:R-:W2:Y:S01]  /*0030*/  LDC.64 R8, c[0x0][0x380] ;  /* 0x0000e000ff087b82 */ /* 0x000ea20000000a00 */
[----:B------:R-:W1:Y:S01]  /*0040*/  FLO.U32 R4, UR6 ;  /* 0x0000000600047d00 */ /* 0x000e6200080e0000 */
[----:B------:R-:W2:Y:S01]  /*0050*/  LDCU.64 UR4, c[0x0][0x358] ;  /* 0x00006b00ff0477ac */ /* 0x000ea20008000a00 */
[----:B0-----:R-:W-:-:S06]  /*0060*/  VIADD R1, R1, 0xfffffff8 ;  /* 0xfffffff801017836 */ /* 0x001fcc0000000000 */
[----:B------:R-:W2:Y:S01]  /*0070*/  POPC R5, UR6 ;  /* 0x0000000600057d09 */ /* 0x000ea20008000000 */
[----:B-1----:R-:W-:-:S13]  /*0080*/  ISETP.EQ.U32.AND P0, PT, R4, R3, PT ;  /* 0x000000030400720c */ /* 0x002fda0003f02070 */
[----:B--2---:R-:W2:Y:S01]  /*0090*/  @P0 ATOMG.E.ADD.STRONG.GPU PT, R5, desc[UR4][R8.64], R5 ;  /* 0x80000005080509a8 */ /* 0x004ea200081ef104 */
[----:B------:R-:W-:Y:S01]  /*00a0*/  MOV R2, 0x0 ;  /* 0x0000000000027802 */ /* 0x000fe20000000f00 */
[----:B------:R-:W0:Y:S01]  /*00b0*/  LDCU UR4, c[0x0][0x2f8] ;  /* 0x00005f00ff0477ac */ /* 0x000e220008000800 */
[----:B------:R-:W1:Y:S01]  /*00c0*/  S2R R7, SR_LTMASK ;  /* 0x0000000000077919 */ /* 0x000e620000003900 */
[----:B------:R-:W3:Y:S03]  /*00d0*/  LDCU UR5, c[0x0][0x2fc] ;  /* 0x00005f80ff0577ac */ /* 0x000ee60008000800 */
[----:B------:R-:W4:Y:S01]  /*00e0*/  LDC.64 R2, c[0x4][R2] ;  /* 0x0100000002027b82 */ /* 0x000f220000000a00 */
[----:B0-----:R-:W-:Y:S02]  /*00f0*/  IADD3 R6, P0, PT, R1, UR4, RZ ;  /* 0x0000000401067c10 */ /* 0x001fe4000ff1e0ff */
[----:B-1----:R-:W-:Y:S01]  /*0100*/  LOP3.LUT R7, R7, UR6, RZ, 0xc0, !PT ;  /* 0x0000000607077c12 */ /* 0x002fe2000f8ec0ff */
[----:B------:R-:W0:Y:S05]  /*0110*/  LDCU.64 UR6, c[0x4][0x8] ;  /* 0x01000100ff0677ac */ /* 0x000e2a0008000a00 */
[----:B------:R-:W1:Y:S01]  /*0120*/  POPC R7, R7 ;  /* 0x0000000700077309 */ /* 0x000e620000000000 */
[----:B--2---:R0:W1:Y:S02]  /*0130*/  SHFL.IDX PT, R0, R5, R4, 0x1f ;  /* 0x00001f0405007589 */ /* 0x00406400000e0000 */
[----:B0-----:R-:W-:-:S02]  /*0140*/  IMAD.U32 R4, RZ, RZ, UR6 ;  /* 0x00000006ff047e24 */ /* 0x001fc4000f8e00ff */
[----:B------:R-:W-:Y:S02]  /*0150*/  IMAD.U32 R5, RZ, RZ, UR7 ;  /* 0x00000007ff057e24 */ /* 0x000fe4000f8e00ff */
[----:B-1----:R-:W-:Y:S02]  /*0160*/  IMAD.IADD R0, R0, 0x1, R7 ;  /* 0x0000000100007824 */ /* 0x002fe400078e0207 */
[----:B---3--:R-:W-:-:S03]  /*0170*/  IMAD.X R7, RZ, RZ, UR5, P0 ;  /* 0x00000005ff077e24 */ /* 0x008fc600080e06ff */
[----:B----4-:R0:W-:Y:S04]  /*0180*/  STL [R1], R0 ;  /* 0x0000000001007387 */ /* 0x0101e80000100800 */
[----:B------:R-:W-:-:S07]  /*0190*/  LEPC R20, `(.L_x_0) ;  /* 0x000000001014794e */ /* 0x000fce0000000000 */
[----:B0-----:R-:W-:Y:S05]  /*01a0*/  CALL.ABS.NOINC R2 ;  /* 0x0000000002007343 */ /* 0x001fea0003c00000 */
.L_x_0:
[----:B------:R-:W-:Y:S05]  /*01b0*/  EXIT ;  /* 0x000000000000794d */ /* 0x000fea0003800000 */
.L_x_1:
[----:B------:R-:W-:-:S00]  /*01c0*/  BRA `(.L_x_1) ;  /* 0xfffffffc00fc7947 */ /* 0x000fc0000383ffff */
[----:B------:R-:W-:-:S00]  /*01d0*/  NOP ;  /* 0x0000000000007918 */ /* 0x000fc00000000000 */
        /* <DEDUP_REMOVED lines=10> */
.L_x_2:


//--------------------- .nv.global.init           --------------------------
	.section	.nv.global.init,"aw",@progbits
.nv.global.init:
	.type		$str,@object
	.size		$str,(.L_0 - $str)
$str:
        /*0000*/ 	.byte	0x49, 0x6e, 0x20, 0x6b, 0x65, 0x72, 0x6e, 0x65, 0x6c, 0x20, 0x63, 0x6f, 0x75, 0x6e, 0x74, 0x20
        /*0010*/ 	.byte	0x69, 0x73, 0x20, 0x25, 0x64, 0x0a, 0x00
.L_0:


//--------------------- .nv.shared.reserved.0     --------------------------
	.section	.nv.shared.reserved.0,"aw",@nobits
	.weak		__nv_reservedSMEM_offset_0_alias
	.size		__nv_reservedSMEM_offset_0_alias, 0, 64
	.other		__nv_reservedSMEM_offset_0_alias,@"STO_CUDA_RESERVED_SHARED STV_DEFAULT"
__nv_reservedSMEM_offset_0_alias:
	.zero		0
	.zero		64


//--------------------- .nv.constant0._Z3kerPc    --------------------------
	.section	.nv.constant0._Z3kerPc,"a",@progbits
	.sectionflags	@""
	.align	4
.nv.constant0._Z3kerPc:
	.zero		904


//--------------------- SYMBOLS --------------------------

	.type		.nv.reservedSmem.offset0,@object
	.size		.nv.reservedSmem.offset0,0x4
	.type		vprintf,@function
